	.headerflags	@"EF_CUDA_TEXMODE_UNIFIED EF_CUDA_64BIT_ADDRESS EF_CUDA_ACCELERATORS EF_CUDA_SM90 EF_CUDA_VIRTUAL_SM(EF_CUDA_SM90)"
	.elftype	@"ET_EXEC"


//--------------------- .nv.info                  --------------------------
	.section	.nv.info,"",@"SHT_CUDA_INFO"
	.align	4


	//----- nvinfo : EIATTR_REGCOUNT
	.align		4
        /*0000*/ 	.byte	0x04, 0x2f
        /*0002*/ 	.short	(.L_3 - .L_2)
	.align		4
.L_2:
        /*0004*/ 	.word	index@(triton_poi_fused__native_batch_norm_legit_no_training_4)
        /*0008*/ 	.word	0x00000014


	//----- nvinfo : EIATTR_MIN_STACK_SIZE
	.align		4
.L_3:
        /*000c*/ 	.byte	0x04, 0x12
        /*000e*/ 	.short	(.L_5 - .L_4)
	.align		4
.L_4:
        /*0010*/ 	.word	index@(triton_poi_fused__native_batch_norm_legit_no_training_4)
        /*0014*/ 	.word	0x00000000


	//----- nvinfo : EIATTR_FRAME_SIZE
	.align		4
.L_5:
        /*0018*/ 	.byte	0x04, 0x11
        /*001a*/ 	.short	(.L_7 - .L_6)
	.align		4
.L_6:
        /*001c*/ 	.word	index@(triton_poi_fused__native_batch_norm_legit_no_training_4)
        /*0020*/ 	.word	0x00000000


	//----- nvinfo : EIATTR_MIN_STACK_SIZE
	.align		4
.L_7:
        /*0024*/ 	.byte	0x04, 0x12
        /*0026*/ 	.short	(.L_9 - .L_8)
	.align		4
.L_8:
        /*0028*/ 	.word	index@(triton_poi_fused__native_batch_norm_legit_no_training_4)
        /*002c*/ 	.word	0x00000000
.L_9:


//--------------------- .nv.info.triton_poi_fused__native_batch_norm_legit_no_training_4 --------------------------
	.section	.nv.info.triton_poi_fused__native_batch_norm_legit_no_training_4,"",@"SHT_CUDA_INFO"
	.sectionflags	@""
	.align	4


	//----- nvinfo : EIATTR_CUDA_API_VERSION
	.align		4
        /*0000*/ 	.byte	0x04, 0x37
        /*0002*/ 	.short	(.L_11 - .L_10)
.L_10:
        /*0004*/ 	.word	0x0000007c


	//----- nvinfo : EIATTR_KPARAM_INFO
	.align		4
.L_11:
        /*0008*/ 	.byte	0x04, 0x17
        /*000a*/ 	.short	(.L_13 - .L_12)
.L_12:
        /*000c*/ 	.word	0x00000000
        /*0010*/ 	.short	0x0006
        /*0012*/ 	.short	0x0030
        /*0014*/ 	.byte	0x00, 0xf0, 0x11, 0x00


	//----- nvinfo : EIATTR_KPARAM_INFO
	.align		4
.L_13:
        /*0018*/ 	.byte	0x04, 0x17
        /*001a*/ 	.short	(.L_15 - .L_14)
.L_14:
        /*001c*/ 	.word	0x00000000
        /*0020*/ 	.short	0x0005
        /*0022*/ 	.short	0x0028
        /*0024*/ 	.byte	0x00, 0xf4, 0x21, 0x00


	//----- nvinfo : EIATTR_KPARAM_INFO
	.align		4
.L_15:
        /*0028*/ 	.byte	0x04, 0x17
        /*002a*/ 	.short	(.L_17 - .L_16)
.L_16:
        /*002c*/ 	.word	0x00000000
        /*0030*/ 	.short	0x0004
        /*0032*/ 	.short	0x0020
        /*0034*/ 	.byte	0x00, 0xf4, 0x21, 0x00


	//----- nvinfo : EIATTR_KPARAM_INFO
	.align		4
.L_17:
        /*0038*/ 	.byte	0x04, 0x17
        /*003a*/ 	.short	(.L_19 - .L_18)
.L_18:
        /*003c*/ 	.word	0x00000000
        /*0040*/ 	.short	0x0003
        /*0042*/ 	.short	0x0018
        /*0044*/ 	.byte	0x00, 0xf4, 0x21, 0x00


	//----- nvinfo : EIATTR_KPARAM_INFO
	.align		4
.L_19:
        /*0048*/ 	.byte	0x04, 0x17
        /*004a*/ 	.short	(.L_21 - .L_20)
.L_20:
        /*004c*/ 	.word	0x00000000
        /*0050*/ 	.short	0x0002
        /*0052*/ 	.short	0x0010
        /*0054*/ 	.byte	0x00, 0xf4, 0x21, 0x00


	//----- nvinfo : EIATTR_KPARAM_INFO
	.align		4
.L_21:
        /*0058*/ 	.byte	0x04, 0x17
        /*005a*/ 	.short	(.L_23 - .L_22)
.L_22:
        /*005c*/ 	.word	0x00000000
        /*0060*/ 	.short	0x0001
        /*0062*/ 	.short	0x0008
        /*0064*/ 	.byte	0x00, 0xf4, 0x21, 0x00


	//----- nvinfo : EIATTR_KPARAM_INFO
	.align		4
.L_23:
        /*0068*/ 	.byte	0x04, 0x17
        /*006a*/ 	.short	(.L_25 - .L_24)
.L_24:
        /*006c*/ 	.word	0x00000000
        /*0070*/ 	.short	0x0000
        /*0072*/ 	.short	0x0000
        /*0074*/ 	.byte	0x00, 0xf4, 0x21, 0x00


	//----- nvinfo : EIATTR_SPARSE_MMA_MASK
	.align		4
.L_25:
        /*0078*/ 	.byte	0x03, 0x50
        /*007a*/ 	.short	0x0000


	//----- nvinfo : EIATTR_MAXREG_COUNT
	.align		4
        /*007c*/ 	.byte	0x03, 0x1b
        /*007e*/ 	.short	0x00ff


	//----- nvinfo : EIATTR_EXIT_INSTR_OFFSETS
	.align		4
        /*0080*/ 	.byte	0x04, 0x1c
        /*0082*/ 	.short	(.L_27 - .L_26)


	//   ....[0]....
.L_26:
        /*0084*/ 	.word	0x00000370


	//----- nvinfo : EIATTR_REQNTID
	.align		4
.L_27:
        /*0088*/ 	.byte	0x04, 0x10
        /*008a*/ 	.short	(.L_29 - .L_28)
.L_28:
        /*008c*/ 	.word	0x00000080
        /*0090*/ 	.word	0x00000001
        /*0094*/ 	.word	0x00000001


	//----- nvinfo : EIATTR_CBANK_PARAM_SIZE
	.align		4
.L_29:
        /*0098*/ 	.byte	0x03, 0x19
        /*009a*/ 	.short	0x0034


	//----- nvinfo : EIATTR_PARAM_CBANK
	.align		4
        /*009c*/ 	.byte	0x04, 0x0a
        /*009e*/ 	.short	(.L_31 - .L_30)
	.align		4
.L_30:
        /*00a0*/ 	.word	index@(.nv.constant0.triton_poi_fused__native_batch_norm_legit_no_training_4)
        /*00a4*/ 	.short	0x0210
        /*00a6*/ 	.short	0x0034


	//----- nvinfo : EIATTR_SW_WAR
	.align		4
.L_31:
        /*00a8*/ 	.byte	0x04, 0x36
        /*00aa*/ 	.short	(.L_33 - .L_32)
.L_32:
        /*00ac*/ 	.word	0x00000008
.L_33:


//--------------------- .nv.callgraph             --------------------------
	.section	.nv.callgraph,"",@"SHT_CUDA_CALLGRAPH"
	.align	4
	.sectionentsize	8
	.align		4
        /*0000*/ 	.word	0x00000000
	.align		4
        /*0004*/ 	.word	0xffffffff
	.align		4
        /*0008*/ 	.word	0x00000000
	.align		4
        /*000c*/ 	.word	0xfffffffe
	.align		4
        /*0010*/ 	.word	0x00000000
	.align		4
        /*0014*/ 	.word	0xfffffffd
	.align		4
        /*0018*/ 	.word	0x00000000
	.align		4
        /*001c*/ 	.word	0xfffffffc


//--------------------- .nv.constant4             --------------------------
	.section	.nv.constant4,"a",@progbits
	.align	8
	.align		8
.nv.constant4:
        /*0000*/ 	.dword	_$_str
	.align		8
        /*0008*/ 	.dword	_$_str_$_2


//--------------------- .text.triton_poi_fused__native_batch_norm_legit_no_training_4 --------------------------
	.section	.text.triton_poi_fused__native_batch_norm_legit_no_training_4,"ax",@progbits
	.align	128
        .global         triton_poi_fused__native_batch_norm_legit_no_training_4
        .type           triton_poi_fused__native_batch_norm_legit_no_training_4,@function
        .size           triton_poi_fused__native_batch_norm_legit_no_training_4,(.L_x_1 - triton_poi_fused__native_batch_norm_legit_no_training_4)
        .other          triton_poi_fused__native_batch_norm_legit_no_training_4,@"STO_CUDA_ENTRY STV_DEFAULT"
triton_poi_fused__native_batch_norm_legit_no_training_4:
.text.triton_poi_fused__native_batch_norm_legit_no_training_4:
[----:B------:R-:W-:Y:S01]  /*0000*/  LDC R1, c[0x0][0x28] ;  /* 0x00000a00ff017b82 */ /* 0x000fe20000000800 */
[----:B------:R-:W1:Y:S07]  /*0010*/  S2R R0, SR_TID.X ;  /* 0x0000000000007919 */ /* 0x000e6e0000002100 */
[----:B------:R-:W2:Y:S01]  /*0020*/  LDC.64 R10, c[0x0][0x220] ;  /* 0x00008800ff0a7b82 */ /* 0x000ea20000000a00 */
[----:B------:R-:W-:Y:S01]  /*0030*/  ULDC.64 UR4, c[0x0][0x208] ;  /* 0x0000820000047ab9 */ /* 0x000fe20000000a00 */
[----:B------:R-:W3:Y:S06]  /*0040*/  S2R R5, SR_CTAID.X ;  /* 0x0000000000057919 */ /* 0x000eec0000002500 */
[----:B------:R-:W4:Y:S08]  /*0050*/  LDC.64 R8, c[0x0][0x218] ;  /* 0x00008600ff087b82 */ /* 0x000f300000000a00 */
[----:B------:R-:W5:Y:S08]  /*0060*/  LDC.64 R12, c[0x0][0x228] ;  /* 0x00008a00ff0c7b82 */ /* 0x000f700000000a00 */
[----:B------:R-:W4:Y:S01]  /*0070*/  LDC.64 R14, c[0x0][0x230] ;  /* 0x00008c00ff0e7b82 */ /* 0x000f220000000a00 */
[----:B-1----:R-:W-:-:S02]  /*0080*/  SHF.L.U32 R0, R0, 0x2, RZ ;  /* 0x0000000200007819 */ /* 0x002fc400000006ff */
[----:B---3--:R-:W-:Y:S02]  /*0090*/  SHF.R.S32.HI R3, RZ, 0x16, R5 ;  /* 0x00000016ff037819 */ /* 0x008fe40000011405 */
[----:B------:R-:W-:Y:S02]  /*00a0*/  LOP3.LUT R0, R0, 0x1fc, RZ, 0xc0, !PT ;  /* 0x000001fc00007812 */ /* 0x000fe400078ec0ff */
[----:B------:R-:W-:Y:S02]  /*00b0*/  SGXT R3, R3, 0x1 ;  /* 0x000000010303781a */ /* 0x000fe40000000200 */
[----:B------:R-:W-:Y:S02]  /*00c0*/  LEA R0, R5, R0, 0x9 ;  /* 0x0000000005007211 */ /* 0x000fe400078e48ff */
[----:B------:R-:W1:Y:S02]  /*00d0*/  LDC.64 R4, c[0x0][0x210] ;  /* 0x00008400ff047b82 */ /* 0x000e640000000a00 */
[----:B------:R-:W-:-:S04]  /*00e0*/  LEA.HI R3, R3, R0, RZ, 0xa ;  /* 0x0000000003037211 */ /* 0x000fc800078f50ff */
[----:B------:R-:W-:-:S04]  /*00f0*/  SHF.R.S32.HI R3, RZ, 0xa, R3 ;  /* 0x0000000aff037819 */ /* 0x000fc80000011403 */
[----:B------:R-:W-:-:S04]  /*0100*/  LEA.HI R2, R3, R3, RZ, 0x4 ;  /* 0x0000000303027211 */ /* 0x000fc800078f20ff */
[----:B------:R-:W-:-:S04]  /*0110*/  LOP3.LUT R2, R2, 0xfffffff0, RZ, 0xc0, !PT ;  /* 0xfffffff002027812 */ /* 0x000fc800078ec0ff */
[----:B------:R-:W-:-:S05]  /*0120*/  IADD3 R3, R3, -R2, RZ ;  /* 0x8000000203037210 */ /* 0x000fca0007ffe0ff */
[----:B--2---:R-:W-:-:S06]  /*0130*/  IMAD.WIDE R10, R3, 0x4, R10 ;  /* 0x00000004030a7825 */ /* 0x004fcc00078e020a */
[----:B------:R-:W2:Y:S01]  /*0140*/  LDG.E.EL R11, desc[UR4][R10.64] ;  /* 0x000000040a0b7981 */ /* 0x000ea2000c2e1900 */
[----:B-1----:R-:W-:-:S04]  /*0150*/  IMAD.WIDE R4, R0, 0x4, R4 ;  /* 0x0000000400047825 */ /* 0x002fc800078e0204 */
[C---:B----4-:R-:W-:Y:S02]  /*0160*/  IMAD.WIDE R8, R3.reuse, 0x4, R8 ;  /* 0x0000000403087825 */ /* 0x050fe400078e0208 */
[----:B------:R-:W3:Y:S04]  /*0170*/  LDG.E.128 R4, desc[UR4][R4.64] ;  /* 0x0000000404047981 */ /* 0x000ee8000c1e1d00 */
[----:B------:R1:W3:Y:S01]  /*0180*/  LDG.E.EL R2, desc[UR4][R8.64] ;  /* 0x0000000408027981 */ /* 0x0002e2000c2e1900 */
[----:B-----5:R-:W-:-:S04]  /*0190*/  IMAD.WIDE R12, R3, 0x4, R12 ;  /* 0x00000004030c7825 */ /* 0x020fc800078e020c */
[----:B0-----:R-:W-:Y:S02]  /*01a0*/  IMAD.WIDE R14, R3, 0x4, R14 ;  /* 0x00000004030e7825 */ /* 0x001fe400078e020e */
[----:B------:R0:W4:Y:S01]  /*01b0*/  LDG.E.EL R3, desc[UR4][R12.64] ;  /* 0x000000040c037981 */ /* 0x000122000c2e1900 */
[----:B------:R-:W-:Y:S01]  /*01c0*/  HFMA2.MMA R17, -RZ, RZ, 1.625, 0 ;  /* 0x3e800000ff117435 */ /* 0x000fe200000001ff */
[----:B-1----:R-:W1:Y:S02]  /*01d0*/  LDC.64 R8, c[0x0][0x238] ;  /* 0x00008e00ff087b82 */ /* 0x002e640000000a00 */
[----:B------:R-:W4:Y:S01]  /*01e0*/  LDG.E.EL R10, desc[UR4][R14.64] ;  /* 0x000000040e0a7981 */ /* 0x000f22000c2e1900 */
[----:B-1----:R-:W-:-:S04]  /*01f0*/  IMAD.WIDE R8, R0, 0x4, R8 ;  /* 0x0000000400087825 */ /* 0x002fc800078e0208 */
[----:B--2---:R-:W-:-:S04]  /*0200*/  FADD R11, R11, 9.9999997473787516356e-06 ;  /* 0x3727c5ac0b0b7421 */ /* 0x004fc80000000000 */
[----:B------:R-:W1:Y:S02]  /*0210*/  MUFU.SQRT R16, R11 ;  /* 0x0000000b00107308 */ /* 0x000e640000002000 */
[C---:B-1----:R-:W-:Y:S02]  /*0220*/  FSETP.GT.AND P0, PT, R16.reuse, 8.50705917302346158658e+37, PT ;  /* 0x7e8000001000780b */ /* 0x042fe40003f04000 */
[----:B------:R-:W-:-:S11]  /*0230*/  FSETP.GEU.AND P1, PT, R16, 1.175494350822287508e-38, PT ;  /* 0x008000001000780b */ /* 0x000fd60003f2e000 */
[----:B------:R-:W-:-:S04]  /*0240*/  @P0 FMUL R16, R16, 0.25 ;  /* 0x3e80000010100820 */ /* 0x000fc80000400000 */
[----:B------:R-:W-:-:S06]  /*0250*/  @!P1 FMUL R16, R16, 16777216 ;  /* 0x4b80000010109820 */ /* 0x000fcc0000400000 */
[----:B------:R-:W1:Y:S01]  /*0260*/  MUFU.RCP R16, R16 ;  /* 0x0000001000107308 */ /* 0x000e620000001000 */
[----:B0-----:R-:W-:Y:S01]  /*0270*/  FSEL R13, R17, 1, P0 ;  /* 0x3f800000110d7808 */ /* 0x001fe20000000000 */
[----:B---3--:R-:W-:-:S04]  /*0280*/  FADD R4, R4, -R2 ;  /* 0x8000000204047221 */ /* 0x008fc80000000000 */
[----:B------:R-:W-:Y:S01]  /*0290*/  @!P1 FMUL R13, R13, 16777216 ;  /* 0x4b8000000d0d9820 */ /* 0x000fe20000400000 */
[--C-:B------:R-:W-:Y:S01]  /*02a0*/  FADD R5, R5, -R2.reuse ;  /* 0x8000000205057221 */ /* 0x100fe20000000000 */
[--C-:B------:R-:W-:Y:S01]  /*02b0*/  FADD R6, R6, -R2.reuse ;  /* 0x8000000206067221 */ /* 0x100fe20000000000 */
[----:B------:R-:W-:Y:S01]  /*02c0*/  FADD R7, R7, -R2 ;  /* 0x8000000207077221 */ /* 0x000fe20000000000 */
[----:B-1----:R-:W-:-:S04]  /*02d0*/  FMUL R13, R16, R13 ;  /* 0x0000000d100d7220 */ /* 0x002fc80000400000 */
[-C--:B------:R-:W-:Y:S01]  /*02e0*/  FMUL R4, R4, R13.reuse ;  /* 0x0000000d04047220 */ /* 0x080fe20000400000 */
[-C--:B------:R-:W-:Y:S01]  /*02f0*/  FMUL R5, R5, R13.reuse ;  /* 0x0000000d05057220 */ /* 0x080fe20000400000 */
[-C--:B------:R-:W-:Y:S01]  /*0300*/  FMUL R11, R6, R13.reuse ;  /* 0x0000000d060b7220 */ /* 0x080fe20000400000 */
[----:B------:R-:W-:Y:S01]  /*0310*/  FMUL R7, R7, R13 ;  /* 0x0000000d07077220 */ /* 0x000fe20000400000 */
[C-C-:B----4-:R-:W-:Y:S01]  /*0320*/  FFMA R4, R3.reuse, R4, R10.reuse ;  /* 0x0000000403047223 */ /* 0x150fe2000000000a */
[C-C-:B------:R-:W-:Y:S01]  /*0330*/  FFMA R5, R3.reuse, R5, R10.reuse ;  /* 0x0000000503057223 */ /* 0x140fe2000000000a */
[C-C-:B------:R-:W-:Y:S01]  /*0340*/  FFMA R6, R3.reuse, R11, R10.reuse ;  /* 0x0000000b03067223 */ /* 0x140fe2000000000a */
[----:B------:R-:W-:-:S05]  /*0350*/  FFMA R7, R3, R7, R10 ;  /* 0x0000000703077223 */ /* 0x000fca000000000a */
[----:B------:R-:W-:Y:S01]  /*0360*/  STG.E.128 desc[UR4][R8.64], R4 ;  /* 0x0000000408007986 */ /* 0x000fe2000c101d04 */
[----:B------:R-:W-:Y:S05]  /*0370*/  EXIT ;  /* 0x000000000000794d */ /* 0x000fea0003800000 */
.L_x_0:
[----:B------:R-:W-:-:S00]  /*0380*/  BRA `(.L_x_0) ;  /* 0xfffffffc00fc7947 */ /* 0x000fc0000383ffff */
[----:B------:R-:W-:-:S00]  /*0390*/  NOP ;  /* 0x0000000000007918 */ /* 0x000fc00000000000 */
        /* <DEDUP_REMOVED lines=14> */
.L_x_1:


//--------------------- .nv.global.init           --------------------------
	.section	.nv.global.init,"aw",@progbits
.nv.global.init:
	.type		_$_str,@object
	.size		_$_str,(_$_str_$_2 - _$_str)
_$_str:
        /*0000*/ 	.byte	0x5f, 0x5f, 0x43, 0x55, 0x44, 0x41, 0x5f, 0x46, 0x54, 0x5a, 0x00
	.type		_$_str_$_2,@object
	.size		_$_str_$_2,(.L_1 - _$_str_$_2)
_$_str_$_2:
        /*000b*/ 	.byte	0x5f, 0x5f, 0x43, 0x55, 0x44, 0x41, 0x5f, 0x50, 0x52, 0x45, 0x43, 0x5f, 0x53, 0x51, 0x52, 0x54
        /*001b*/ 	.byte	0x00
.L_1:


//--------------------- .nv.constant0.triton_poi_fused__native_batch_norm_legit_no_training_4 --------------------------
	.section	.nv.constant0.triton_poi_fused__native_batch_norm_legit_no_training_4,"a",@progbits
	.sectionflags	@""
	.align	4
.nv.constant0.triton_poi_fused__native_batch_norm_legit_no_training_4:
	.zero		580
